	.headerflags	@"EF_CUDA_TEXMODE_UNIFIED EF_CUDA_64BIT_ADDRESS EF_CUDA_ACCELERATORS EF_CUDA_SM90 EF_CUDA_VIRTUAL_SM(EF_CUDA_SM90)"
	.elftype	@"ET_EXEC"


//--------------------- .nv.info                  --------------------------
	.section	.nv.info,"",@"SHT_CUDA_INFO"
	.align	4


	//----- nvinfo : EIATTR_REGCOUNT
	.align		4
        /*0000*/ 	.byte	0x04, 0x2f
        /*0002*/ 	.short	(.L_1 - .L_0)
	.align		4
.L_0:
        /*0004*/ 	.word	index@(triton_poi_fused_convolution_1)
        /*0008*/ 	.word	0x0000000c


	//----- nvinfo : EIATTR_MIN_STACK_SIZE
	.align		4
.L_1:
        /*000c*/ 	.byte	0x04, 0x12
        /*000e*/ 	.short	(.L_3 - .L_2)
	.align		4
.L_2:
        /*0010*/ 	.word	index@(triton_poi_fused_convolution_1)
        /*0014*/ 	.word	0x00000000


	//----- nvinfo : EIATTR_FRAME_SIZE
	.align		4
.L_3:
        /*0018*/ 	.byte	0x04, 0x11
        /*001a*/ 	.short	(.L_5 - .L_4)
	.align		4
.L_4:
        /*001c*/ 	.word	index@(triton_poi_fused_convolution_1)
        /*0020*/ 	.word	0x00000000


	//----- nvinfo : EIATTR_MIN_STACK_SIZE
	.align		4
.L_5:
        /*0024*/ 	.byte	0x04, 0x12
        /*0026*/ 	.short	(.L_7 - .L_6)
	.align		4
.L_6:
        /*0028*/ 	.word	index@(triton_poi_fused_convolution_1)
        /*002c*/ 	.word	0x00000000
.L_7:


//--------------------- .nv.info.triton_poi_fused_convolution_1 --------------------------
	.section	.nv.info.triton_poi_fused_convolution_1,"",@"SHT_CUDA_INFO"
	.sectionflags	@""
	.align	4


	//----- nvinfo : EIATTR_CUDA_API_VERSION
	.align		4
        /*0000*/ 	.byte	0x04, 0x37
        /*0002*/ 	.short	(.L_9 - .L_8)
.L_8:
        /*0004*/ 	.word	0x0000007c


	//----- nvinfo : EIATTR_KPARAM_INFO
	.align		4
.L_9:
        /*0008*/ 	.byte	0x04, 0x17
        /*000a*/ 	.short	(.L_11 - .L_10)
.L_10:
        /*000c*/ 	.word	0x00000000
        /*0010*/ 	.short	0x0002
        /*0012*/ 	.short	0x0010
        /*0014*/ 	.byte	0x00, 0xf0, 0x11, 0x00


	//----- nvinfo : EIATTR_KPARAM_INFO
	.align		4
.L_11:
        /*0018*/ 	.byte	0x04, 0x17
        /*001a*/ 	.short	(.L_13 - .L_12)
.L_12:
        /*001c*/ 	.word	0x00000000
        /*0020*/ 	.short	0x0001
        /*0022*/ 	.short	0x0008
        /*0024*/ 	.byte	0x00, 0xf4, 0x21, 0x00


	//----- nvinfo : EIATTR_KPARAM_INFO
	.align		4
.L_13:
        /*0028*/ 	.byte	0x04, 0x17
        /*002a*/ 	.short	(.L_15 - .L_14)
.L_14:
        /*002c*/ 	.word	0x00000000
        /*0030*/ 	.short	0x0000
        /*0032*/ 	.short	0x0000
        /*0034*/ 	.byte	0x00, 0xf4, 0x21, 0x00


	//----- nvinfo : EIATTR_SPARSE_MMA_MASK
	.align		4
.L_15:
        /*0038*/ 	.byte	0x03, 0x50
        /*003a*/ 	.short	0x0000


	//----- nvinfo : EIATTR_MAXREG_COUNT
	.align		4
        /*003c*/ 	.byte	0x03, 0x1b
        /*003e*/ 	.short	0x00ff


	//----- nvinfo : EIATTR_EXIT_INSTR_OFFSETS
	.align		4
        /*0040*/ 	.byte	0x04, 0x1c
        /*0042*/ 	.short	(.L_17 - .L_16)


	//   ....[0]....
.L_16:
        /*0044*/ 	.word	0x00000130


	//----- nvinfo : EIATTR_REQNTID
	.align		4
.L_17:
        /*0048*/ 	.byte	0x04, 0x10
        /*004a*/ 	.short	(.L_19 - .L_18)
.L_18:
        /*004c*/ 	.word	0x00000080
        /*0050*/ 	.word	0x00000001
        /*0054*/ 	.word	0x00000001


	//----- nvinfo : EIATTR_CBANK_PARAM_SIZE
	.align		4
.L_19:
        /*0058*/ 	.byte	0x03, 0x19
        /*005a*/ 	.short	0x0014


	//----- nvinfo : EIATTR_PARAM_CBANK
	.align		4
        /*005c*/ 	.byte	0x04, 0x0a
        /*005e*/ 	.short	(.L_21 - .L_20)
	.align		4
.L_20:
        /*0060*/ 	.word	index@(.nv.constant0.triton_poi_fused_convolution_1)
        /*0064*/ 	.short	0x0210
        /*0066*/ 	.short	0x0014


	//----- nvinfo : EIATTR_SW_WAR
	.align		4
.L_21:
        /*0068*/ 	.byte	0x04, 0x36
        /*006a*/ 	.short	(.L_23 - .L_22)
.L_22:
        /*006c*/ 	.word	0x00000008
.L_23:


//--------------------- .nv.callgraph             --------------------------
	.section	.nv.callgraph,"",@"SHT_CUDA_CALLGRAPH"
	.align	4
	.sectionentsize	8
	.align		4
        /*0000*/ 	.word	0x00000000
	.align		4
        /*0004*/ 	.word	0xffffffff
	.align		4
        /*0008*/ 	.word	0x00000000
	.align		4
        /*000c*/ 	.word	0xfffffffe
	.align		4
        /*0010*/ 	.word	0x00000000
	.align		4
        /*0014*/ 	.word	0xfffffffd
	.align		4
        /*0018*/ 	.word	0x00000000
	.align		4
        /*001c*/ 	.word	0xfffffffc


//--------------------- .text.triton_poi_fused_convolution_1 --------------------------
	.section	.text.triton_poi_fused_convolution_1,"ax",@progbits
	.align	128
        .global         triton_poi_fused_convolution_1
        .type           triton_poi_fused_convolution_1,@function
        .size           triton_poi_fused_convolution_1,(.L_x_1 - triton_poi_fused_convolution_1)
        .other          triton_poi_fused_convolution_1,@"STO_CUDA_ENTRY STV_DEFAULT"
triton_poi_fused_convolution_1:
.text.triton_poi_fused_convolution_1:
[----:B------:R-:W-:Y:S01]  /*0000*/  LDC R1, c[0x0][0x28] ;  /* 0x00000a00ff017b82 */ /* 0x000fe20000000800 */
[----:B------:R-:W1:Y:S07]  /*0010*/  S2R R0, SR_TID.X ;  /* 0x0000000000007919 */ /* 0x000e6e0000002100 */
[----:B------:R-:W2:Y:S01]  /*0020*/  LDC.64 R4, c[0x0][0x218] ;  /* 0x00008600ff047b82 */ /* 0x000ea20000000a00 */
[----:B------:R-:W-:Y:S01]  /*0030*/  ULDC.64 UR4, c[0x0][0x208] ;  /* 0x0000820000047ab9 */ /* 0x000fe20000000a00 */
[----:B------:R-:W3:Y:S06]  /*0040*/  S2R R7, SR_CTAID.X ;  /* 0x0000000000077919 */ /* 0x000eec0000002500 */
[----:B------:R-:W4:Y:S01]  /*0050*/  LDC.64 R2, c[0x0][0x210] ;  /* 0x00008400ff027b82 */ /* 0x000f220000000a00 */
[----:B-1----:R-:W-:-:S02]  /*0060*/  LOP3.LUT R0, R0, 0x7f, RZ, 0xc0, !PT ;  /* 0x0000007f00007812 */ /* 0x002fc400078ec0ff */
[----:B---3--:R-:W-:-:S03]  /*0070*/  SHF.R.S32.HI R6, RZ, 0x18, R7 ;  /* 0x00000018ff067819 */ /* 0x008fc60000011407 */
[----:B------:R-:W-:Y:S01]  /*0080*/  IMAD R7, R7, 0x80, R0 ;  /* 0x0000008007077824 */ /* 0x000fe200078e0200 */
[----:B------:R-:W-:-:S03]  /*0090*/  SGXT R0, R6, 0x1 ;  /* 0x000000010600781a */ /* 0x000fc60000000200 */
[----:B----4-:R-:W-:Y:S01]  /*00a0*/  IMAD.WIDE R2, R7, 0x4, R2 ;  /* 0x0000000407027825 */ /* 0x010fe200078e0202 */
[----:B------:R-:W-:-:S04]  /*00b0*/  LEA.HI R0, R0, R7, RZ, 0x8 ;  /* 0x0000000700007211 */ /* 0x000fc800078f40ff */
[----:B------:R-:W-:-:S05]  /*00c0*/  LOP3.LUT R0, R0, 0xffffff00, RZ, 0xc0, !PT ;  /* 0xffffff0000007812 */ /* 0x000fca00078ec0ff */
[----:B------:R-:W-:Y:S02]  /*00d0*/  IMAD.IADD R9, R7, 0x1, -R0 ;  /* 0x0000000107097824 */ /* 0x000fe400078e0a00 */
[----:B------:R-:W3:Y:S02]  /*00e0*/  LDG.E R0, desc[UR4][R2.64] ;  /* 0x0000000402007981 */ /* 0x000ee4000c1e1900 */
[----:B--2---:R-:W-:-:S06]  /*00f0*/  IMAD.WIDE R4, R9, 0x4, R4 ;  /* 0x0000000409047825 */ /* 0x004fcc00078e0204 */
[----:B------:R-:W3:Y:S02]  /*0100*/  LDG.E.EL R5, desc[UR4][R4.64] ;  /* 0x0000000404057981 */ /* 0x000ee4000c2e1900 */
[----:B---3--:R-:W-:-:S05]  /*0110*/  FADD R7, R0, R5 ;  /* 0x0000000500077221 */ /* 0x008fca0000000000 */
[----:B------:R-:W-:Y:S01]  /*0120*/  STG.E desc[UR4][R2.64], R7 ;  /* 0x0000000702007986 */ /* 0x000fe2000c101904 */
[----:B------:R-:W-:Y:S05]  /*0130*/  EXIT ;  /* 0x000000000000794d */ /* 0x000fea0003800000 */
.L_x_0:
[----:B------:R-:W-:-:S00]  /*0140*/  BRA `(.L_x_0) ;  /* 0xfffffffc00fc7947 */ /* 0x000fc0000383ffff */
[----:B------:R-:W-:-:S00]  /*0150*/  NOP ;  /* 0x0000000000007918 */ /* 0x000fc00000000000 */
        /* <DEDUP_REMOVED lines=10> */
.L_x_1:


//--------------------- .nv.constant0.triton_poi_fused_convolution_1 --------------------------
	.section	.nv.constant0.triton_poi_fused_convolution_1,"a",@progbits
	.sectionflags	@""
	.align	4
.nv.constant0.triton_poi_fused_convolution_1:
	.zero		548
